//
// Generated by NVIDIA NVVM Compiler
//
// Compiler Build ID: CL-36424714
// Cuda compilation tools, release 13.0, V13.0.88
// Based on NVVM 20.0.0
//

.version 9.0
.target sm_100
.address_size 64

	// .globl	_Z12gpuReductionPiS_i

.visible .entry _Z12gpuReductionPiS_i(
	.param .u64 .ptr .align 1 _Z12gpuReductionPiS_i_param_0,
	.param .u64 .ptr .align 1 _Z12gpuReductionPiS_i_param_1,
	.param .u32 _Z12gpuReductionPiS_i_param_2
)
{


	ret;

}


// ===== COMPILED SASS (sm_100) =====

	.target	sm_100

	.elftype	@"ET_EXEC"


//--------------------- .note.nv.tkinfo           --------------------------
	.section	.note.nv.tkinfo,"",@"SHT_NOTE"
	.sectionflags	@"SHF_NOTE_NV_TKINFO"
	.tkinfo
        /*0018*/ 	.word	0x00000002
        /*0030*/ 	.string	""
        /*0030*/ 	.string	"ptxas"
        /*0030*/ 	.string	"Cuda compilation tools, release 13.0, V13.0.88"
        /*0030*/ 	.string	"Build cuda_13.0.r13.0/compiler.36424714_0"
        /*0030*/ 	.string	"-arch sm_100 -m 64 "



//--------------------- .note.nv.cuinfo           --------------------------
	.section	.note.nv.cuinfo,"",@"SHT_NOTE"
	.sectionflags	@"SHF_NOTE_NV_CUINFO"
        /*0018*/ 	.short	0x0002
        /*001a*/ 	.short	0x0064
        /*001c*/ 	.short	0x0082
	.zero		2


//--------------------- .nv.info                  --------------------------
	.section	.nv.info,"",@"SHT_CUDA_INFO"
	.align	4


	//----- nvinfo : EIATTR_REGCOUNT
	.align		4
        /*0000*/ 	.byte	0x04, 0x2f
        /*0002*/ 	.short	(.L_1 - .L_0)
	.align		4
.L_0:
        /*0004*/ 	.word	index@(_Z12gpuReductionPiS_i)
        /*0008*/ 	.word	0x00000004


	//----- nvinfo : EIATTR_FRAME_SIZE
	.align		4
.L_1:
        /*000c*/ 	.byte	0x04, 0x11
        /*000e*/ 	.short	(.L_3 - .L_2)
	.align		4
.L_2:
        /*0010*/ 	.word	index@(_Z12gpuReductionPiS_i)
        /*0014*/ 	.word	0x00000000


	//----- nvinfo : EIATTR_MIN_STACK_SIZE
	.align		4
.L_3:
        /*0018*/ 	.byte	0x04, 0x12
        /*001a*/ 	.short	(.L_5 - .L_4)
	.align		4
.L_4:
        /*001c*/ 	.word	index@(_Z12gpuReductionPiS_i)
        /*0020*/ 	.word	0x00000000
.L_5:


//--------------------- .nv.compat                --------------------------
	.section	.nv.compat,"",@"SHT_CUDA_COMPAT_INFO"
	.align	4
        /*0000*/ 	.byte	0x02, 0x09, 0x00, 0x00, 0x02, 0x02, 0x01, 0x00, 0x02, 0x05, 0x05, 0x00, 0x03, 0x07, 0x01, 0x01
        /*0010*/ 	.byte	0x02, 0x03, 0x00, 0x00, 0x02, 0x06, 0x01, 0x00, 0x04, 0x0b, 0x08, 0x00, 0x09, 0x00, 0x00, 0x00
        /*0020*/ 	.byte	0x00, 0x00, 0x00, 0x00


//--------------------- .nv.info._Z12gpuReductionPiS_i --------------------------
	.section	.nv.info._Z12gpuReductionPiS_i,"",@"SHT_CUDA_INFO"
	.sectionflags	@""
	.align	4


	//----- nvinfo : EIATTR_CUDA_API_VERSION
	.align		4
        /*0000*/ 	.byte	0x04, 0x37
        /*0002*/ 	.short	(.L_7 - .L_6)
.L_6:
        /*0004*/ 	.word	0x00000082


	//----- nvinfo : EIATTR_KPARAM_INFO
	.align		4
.L_7:
        /*0008*/ 	.byte	0x04, 0x17
        /*000a*/ 	.short	(.L_9 - .L_8)
.L_8:
        /*000c*/ 	.word	0x00000000
        /*0010*/ 	.short	0x0002
        /*0012*/ 	.short	0x0010
        /*0014*/ 	.byte	0x00, 0xf0, 0x11, 0x00


	//----- nvinfo : EIATTR_KPARAM_INFO
	.align		4
.L_9:
        /*0018*/ 	.byte	0x04, 0x17
        /*001a*/ 	.short	(.L_11 - .L_10)
.L_10:
        /*001c*/ 	.word	0x00000000
        /*0020*/ 	.short	0x0001
        /*0022*/ 	.short	0x0008
        /*0024*/ 	.byte	0x00, 0xf5, 0x21, 0x00


	//----- nvinfo : EIATTR_KPARAM_INFO
	.align		4
.L_11:
        /*0028*/ 	.byte	0x04, 0x17
        /*002a*/ 	.short	(.L_13 - .L_12)
.L_12:
        /*002c*/ 	.word	0x00000000
        /*0030*/ 	.short	0x0000
        /*0032*/ 	.short	0x0000
        /*0034*/ 	.byte	0x00, 0xf5, 0x21, 0x00


	//----- nvinfo : EIATTR_SPARSE_MMA_MASK
	.align		4
.L_13:
        /*0038*/ 	.byte	0x03, 0x50
        /*003a*/ 	.short	0x0000


	//----- nvinfo : EIATTR_MAXREG_COUNT
	.align		4
        /*003c*/ 	.byte	0x03, 0x1b
        /*003e*/ 	.short	0x00ff


	//----- nvinfo : EIATTR_MERCURY_ISA_VERSION
	.align		4
        /*0040*/ 	.byte	0x03, 0x5f
        /*0042*/ 	.short	0x0101


	//----- nvinfo : EIATTR_VRC_CTA_INIT_COUNT
	.align		4
        /*0044*/ 	.byte	0x02, 0x4a
	.zero		1
	.zero		1


	//----- nvinfo : EIATTR_EXIT_INSTR_OFFSETS
	.align		4
        /*0048*/ 	.byte	0x04, 0x1c
        /*004a*/ 	.short	(.L_15 - .L_14)


	//   ....[0]....
.L_14:
        /*004c*/ 	.word	0x00000010


	//----- nvinfo : EIATTR_CBANK_PARAM_SIZE
	.align		4
.L_15:
        /*0050*/ 	.byte	0x03, 0x19
        /*0052*/ 	.short	0x0014


	//----- nvinfo : EIATTR_PARAM_CBANK
	.align		4
        /*0054*/ 	.byte	0x04, 0x0a
        /*0056*/ 	.short	(.L_17 - .L_16)
	.align		4
.L_16:
        /*0058*/ 	.word	index@(.nv.constant0._Z12gpuReductionPiS_i)
        /*005c*/ 	.short	0x0380
        /*005e*/ 	.short	0x0014


	//----- nvinfo : EIATTR_SW_WAR
	.align		4
.L_17:
        /*0060*/ 	.byte	0x04, 0x36
        /*0062*/ 	.short	(.L_19 - .L_18)
.L_18:
        /*0064*/ 	.word	0x00000008
.L_19:


//--------------------- .nv.callgraph             --------------------------
	.section	.nv.callgraph,"",@"SHT_CUDA_CALLGRAPH"
	.align	4
	.sectionentsize	8
	.align		4
        /*0000*/ 	.word	0x00000000
	.align		4
        /*0004*/ 	.word	0xffffffff
	.align		4
        /*0008*/ 	.word	0x00000000
	.align		4
        /*000c*/ 	.word	0xfffffffe
	.align		4
        /*0010*/ 	.word	0x00000000
	.align		4
        /*0014*/ 	.word	0xfffffffd
	.align		4
        /*0018*/ 	.word	0x00000000
	.align		4
        /*001c*/ 	.word	0xfffffffc


//--------------------- .text._Z12gpuReductionPiS_i --------------------------
	.section	.text._Z12gpuReductionPiS_i,"ax",@progbits
	.align	128
        .global         _Z12gpuReductionPiS_i
        .type           _Z12gpuReductionPiS_i,@function
        .size           _Z12gpuReductionPiS_i,(.L_x_1 - _Z12gpuReductionPiS_i)
        .other          _Z12gpuReductionPiS_i,@"STO_CUDA_ENTRY STV_DEFAULT"
_Z12gpuReductionPiS_i:
.text._Z12gpuReductionPiS_i:
[----:B------:R-:W-:Y:S01]  /*0000*/  LDC R1, c[0x0][0x37c] ;  /* 0x0000df00ff017b82 */ /* 0x000fe20000000800 */
[----:B------:R-:W-:Y:S05]  /*0010*/  EXIT ;  /* 0x000000000000794d */ /* 0x000fea0003800000 */
.L_x_0:
[----:B------:R-:W-:-:S00]  /*0020*/  BRA `(.L_x_0) ;  /* 0xfffffffc00fc7947 */ /* 0x000fc0000383ffff */
[----:B------:R-:W-:-:S00]  /*0030*/  NOP ;  /* 0x0000000000007918 */ /* 0x000fc00000000000 */
        /* <DEDUP_REMOVED lines=12> */
.L_x_1:


//--------------------- .nv.shared.reserved.0     --------------------------
	.section	.nv.shared.reserved.0,"aw",@nobits
	.weak		__nv_reservedSMEM_offset_0_alias
	.size		__nv_reservedSMEM_offset_0_alias, 0, 64
	.other		__nv_reservedSMEM_offset_0_alias,@"STO_CUDA_RESERVED_SHARED STV_DEFAULT"
__nv_reservedSMEM_offset_0_alias:
	.zero		0
	.zero		64


//--------------------- .nv.constant0._Z12gpuReductionPiS_i --------------------------
	.section	.nv.constant0._Z12gpuReductionPiS_i,"a",@progbits
	.sectionflags	@""
	.align	4
.nv.constant0._Z12gpuReductionPiS_i:
	.zero		916


//--------------------- SYMBOLS --------------------------

	.type		.nv.reservedSmem.offset0,@object
	.size		.nv.reservedSmem.offset0,0x4
